//
// Generated by NVIDIA NVVM Compiler
//
// Compiler Build ID: CL-36424714
// Cuda compilation tools, release 13.0, V13.0.88
// Based on NVVM 20.0.0
//

.version 9.0
.target sm_100
.address_size 64

	// .globl	_Z3ADDPfS_if

.visible .entry _Z3ADDPfS_if(
	.param .u64 .ptr .align 1 _Z3ADDPfS_if_param_0,
	.param .u64 .ptr .align 1 _Z3ADDPfS_if_param_1,
	.param .u32 _Z3ADDPfS_if_param_2,
	.param .f32 _Z3ADDPfS_if_param_3
)
{
	.reg .pred 	%p<2>;
	.reg .b32 	%r<6>;
	.reg .b32 	%f<4>;
	.reg .b64 	%rd<8>;

	ld.param.u64 	%rd1, [_Z3ADDPfS_if_param_0];
	ld.param.u64 	%rd2, [_Z3ADDPfS_if_param_1];
	ld.param.u32 	%r2, [_Z3ADDPfS_if_param_2];
	ld.param.f32 	%f1, [_Z3ADDPfS_if_param_3];
	mov.u32 	%r3, %ntid.x;
	mov.u32 	%r4, %ctaid.x;
	mov.u32 	%r5, %tid.x;
	mad.lo.s32 	%r1, %r3, %r4, %r5;
	setp.ge.s32 	%p1, %r1, %r2;
	@%p1 bra 	$L__BB0_2;
	cvta.to.global.u64 	%rd3, %rd1;
	cvta.to.global.u64 	%rd4, %rd2;
	mul.wide.s32 	%rd5, %r1, 4;
	add.s64 	%rd6, %rd3, %rd5;
	ld.global.f32 	%f2, [%rd6];
	add.f32 	%f3, %f1, %f2;
	add.s64 	%rd7, %rd4, %rd5;
	st.global.f32 	[%rd7], %f3;
$L__BB0_2:
	ret;

}


// ===== COMPILED SASS (sm_100) =====

	.target	sm_100

	.elftype	@"ET_EXEC"


//--------------------- .note.nv.tkinfo           --------------------------
	.section	.note.nv.tkinfo,"",@"SHT_NOTE"
	.sectionflags	@"SHF_NOTE_NV_TKINFO"
	.tkinfo
        /*0018*/ 	.word	0x00000002
        /*0030*/ 	.string	""
        /*0030*/ 	.string	"ptxas"
        /*0030*/ 	.string	"Cuda compilation tools, release 13.0, V13.0.88"
        /*0030*/ 	.string	"Build cuda_13.0.r13.0/compiler.36424714_0"
        /*0030*/ 	.string	"-arch sm_100 -m 64 "



//--------------------- .note.nv.cuinfo           --------------------------
	.section	.note.nv.cuinfo,"",@"SHT_NOTE"
	.sectionflags	@"SHF_NOTE_NV_CUINFO"
        /*0018*/ 	.short	0x0002
        /*001a*/ 	.short	0x0064
        /*001c*/ 	.short	0x0082
	.zero		2


//--------------------- .nv.info                  --------------------------
	.section	.nv.info,"",@"SHT_CUDA_INFO"
	.align	4


	//----- nvinfo : EIATTR_REGCOUNT
	.align		4
        /*0000*/ 	.byte	0x04, 0x2f
        /*0002*/ 	.short	(.L_1 - .L_0)
	.align		4
.L_0:
        /*0004*/ 	.word	index@(_Z3ADDPfS_if)
        /*0008*/ 	.word	0x0000000a


	//----- nvinfo : EIATTR_FRAME_SIZE
	.align		4
.L_1:
        /*000c*/ 	.byte	0x04, 0x11
        /*000e*/ 	.short	(.L_3 - .L_2)
	.align		4
.L_2:
        /*0010*/ 	.word	index@(_Z3ADDPfS_if)
        /*0014*/ 	.word	0x00000000


	//----- nvinfo : EIATTR_MIN_STACK_SIZE
	.align		4
.L_3:
        /*0018*/ 	.byte	0x04, 0x12
        /*001a*/ 	.short	(.L_5 - .L_4)
	.align		4
.L_4:
        /*001c*/ 	.word	index@(_Z3ADDPfS_if)
        /*0020*/ 	.word	0x00000000
.L_5:


//--------------------- .nv.compat                --------------------------
	.section	.nv.compat,"",@"SHT_CUDA_COMPAT_INFO"
	.align	4
        /*0000*/ 	.byte	0x02, 0x09, 0x00, 0x00, 0x02, 0x02, 0x01, 0x00, 0x02, 0x05, 0x05, 0x00, 0x03, 0x07, 0x01, 0x01
        /*0010*/ 	.byte	0x02, 0x03, 0x00, 0x00, 0x02, 0x06, 0x01, 0x00, 0x04, 0x0b, 0x08, 0x00, 0x09, 0x00, 0x00, 0x00
        /*0020*/ 	.byte	0x00, 0x00, 0x00, 0x00


//--------------------- .nv.info._Z3ADDPfS_if     --------------------------
	.section	.nv.info._Z3ADDPfS_if,"",@"SHT_CUDA_INFO"
	.sectionflags	@""
	.align	4


	//----- nvinfo : EIATTR_CUDA_API_VERSION
	.align		4
        /*0000*/ 	.byte	0x04, 0x37
        /*0002*/ 	.short	(.L_7 - .L_6)
.L_6:
        /*0004*/ 	.word	0x00000082


	//----- nvinfo : EIATTR_KPARAM_INFO
	.align		4
.L_7:
        /*0008*/ 	.byte	0x04, 0x17
        /*000a*/ 	.short	(.L_9 - .L_8)
.L_8:
        /*000c*/ 	.word	0x00000000
        /*0010*/ 	.short	0x0003
        /*0012*/ 	.short	0x0014
        /*0014*/ 	.byte	0x00, 0xf0, 0x11, 0x00


	//----- nvinfo : EIATTR_KPARAM_INFO
	.align		4
.L_9:
        /*0018*/ 	.byte	0x04, 0x17
        /*001a*/ 	.short	(.L_11 - .L_10)
.L_10:
        /*001c*/ 	.word	0x00000000
        /*0020*/ 	.short	0x0002
        /*0022*/ 	.short	0x0010
        /*0024*/ 	.byte	0x00, 0xf0, 0x11, 0x00


	//----- nvinfo : EIATTR_KPARAM_INFO
	.align		4
.L_11:
        /*0028*/ 	.byte	0x04, 0x17
        /*002a*/ 	.short	(.L_13 - .L_12)
.L_12:
        /*002c*/ 	.word	0x00000000
        /*0030*/ 	.short	0x0001
        /*0032*/ 	.short	0x0008
        /*0034*/ 	.byte	0x00, 0xf5, 0x21, 0x00


	//----- nvinfo : EIATTR_KPARAM_INFO
	.align		4
.L_13:
        /*0038*/ 	.byte	0x04, 0x17
        /*003a*/ 	.short	(.L_15 - .L_14)
.L_14:
        /*003c*/ 	.word	0x00000000
        /*0040*/ 	.short	0x0000
        /*0042*/ 	.short	0x0000
        /*0044*/ 	.byte	0x00, 0xf5, 0x21, 0x00


	//----- nvinfo : EIATTR_SPARSE_MMA_MASK
	.align		4
.L_15:
        /*0048*/ 	.byte	0x03, 0x50
        /*004a*/ 	.short	0x0000


	//----- nvinfo : EIATTR_MAXREG_COUNT
	.align		4
        /*004c*/ 	.byte	0x03, 0x1b
        /*004e*/ 	.short	0x00ff


	//----- nvinfo : EIATTR_MERCURY_ISA_VERSION
	.align		4
        /*0050*/ 	.byte	0x03, 0x5f
        /*0052*/ 	.short	0x0101


	//----- nvinfo : EIATTR_VRC_CTA_INIT_COUNT
	.align		4
        /*0054*/ 	.byte	0x02, 0x4a
	.zero		1
	.zero		1


	//----- nvinfo : EIATTR_EXIT_INSTR_OFFSETS
	.align		4
        /*0058*/ 	.byte	0x04, 0x1c
        /*005a*/ 	.short	(.L_17 - .L_16)


	//   ....[0]....
.L_16:
        /*005c*/ 	.word	0x00000070


	//   ....[1]....
        /*0060*/ 	.word	0x00000110


	//----- nvinfo : EIATTR_CBANK_PARAM_SIZE
	.align		4
.L_17:
        /*0064*/ 	.byte	0x03, 0x19
        /*0066*/ 	.short	0x0018


	//----- nvinfo : EIATTR_PARAM_CBANK
	.align		4
        /*0068*/ 	.byte	0x04, 0x0a
        /*006a*/ 	.short	(.L_19 - .L_18)
	.align		4
.L_18:
        /*006c*/ 	.word	index@(.nv.constant0._Z3ADDPfS_if)
        /*0070*/ 	.short	0x0380
        /*0072*/ 	.short	0x0018


	//----- nvinfo : EIATTR_SW_WAR
	.align		4
.L_19:
        /*0074*/ 	.byte	0x04, 0x36
        /*0076*/ 	.short	(.L_21 - .L_20)
.L_20:
        /*0078*/ 	.word	0x00000008
.L_21:


//--------------------- .nv.callgraph             --------------------------
	.section	.nv.callgraph,"",@"SHT_CUDA_CALLGRAPH"
	.align	4
	.sectionentsize	8
	.align		4
        /*0000*/ 	.word	0x00000000
	.align		4
        /*0004*/ 	.word	0xffffffff
	.align		4
        /*0008*/ 	.word	0x00000000
	.align		4
        /*000c*/ 	.word	0xfffffffe
	.align		4
        /*0010*/ 	.word	0x00000000
	.align		4
        /*0014*/ 	.word	0xfffffffd
	.align		4
        /*0018*/ 	.word	0x00000000
	.align		4
        /*001c*/ 	.word	0xfffffffc


//--------------------- .text._Z3ADDPfS_if        --------------------------
	.section	.text._Z3ADDPfS_if,"ax",@progbits
	.align	128
        .global         _Z3ADDPfS_if
        .type           _Z3ADDPfS_if,@function
        .size           _Z3ADDPfS_if,(.L_x_1 - _Z3ADDPfS_if)
        .other          _Z3ADDPfS_if,@"STO_CUDA_ENTRY STV_DEFAULT"
_Z3ADDPfS_if:
.text._Z3ADDPfS_if:
[----:B------:R-:W-:Y:S01]  /*0000*/  LDC R1, c[0x0][0x37c] ;  /* 0x0000df00ff017b82 */ /* 0x000fe20000000800 */
[----:B------:R-:W0:Y:S01]  /*0010*/  S2R R7, SR_CTAID.X ;  /* 0x0000000000077919 */ /* 0x000e220000002500 */
[----:B------:R-:W0:Y:S01]  /*0020*/  LDCU UR4, c[0x0][0x360] ;  /* 0x00006c00ff0477ac */ /* 0x000e220008000800 */
[----:B------:R-:W0:Y:S01]  /*0030*/  S2R R0, SR_TID.X ;  /* 0x0000000000007919 */ /* 0x000e220000002100 */
[----:B------:R-:W1:Y:S01]  /*0040*/  LDCU UR5, c[0x0][0x390] ;  /* 0x00007200ff0577ac */ /* 0x000e620008000800 */
[----:B0-----:R-:W-:-:S05]  /*0050*/  IMAD R7, R7, UR4, R0 ;  /* 0x0000000407077c24 */ /* 0x001fca000f8e0200 */
[----:B-1----:R-:W-:-:S13]  /*0060*/  ISETP.GE.AND P0, PT, R7, UR5, PT ;  /* 0x0000000507007c0c */ /* 0x002fda000bf06270 */
[----:B------:R-:W-:Y:S05]  /*0070*/  @P0 EXIT ;  /* 0x000000000000094d */ /* 0x000fea0003800000 */
[----:B------:R-:W0:Y:S01]  /*0080*/  LDC.64 R2, c[0x0][0x380] ;  /* 0x0000e000ff027b82 */ /* 0x000e220000000a00 */
[----:B------:R-:W1:Y:S01]  /*0090*/  LDCU.64 UR4, c[0x0][0x358] ;  /* 0x00006b00ff0477ac */ /* 0x000e620008000a00 */
[----:B------:R-:W2:Y:S06]  /*00a0*/  LDCU UR6, c[0x0][0x394] ;  /* 0x00007280ff0677ac */ /* 0x000eac0008000800 */
[----:B------:R-:W3:Y:S01]  /*00b0*/  LDC.64 R4, c[0x0][0x388] ;  /* 0x0000e200ff047b82 */ /* 0x000ee20000000a00 */
[----:B0-----:R-:W-:-:S06]  /*00c0*/  IMAD.WIDE R2, R7, 0x4, R2 ;  /* 0x0000000407027825 */ /* 0x001fcc00078e0202 */
[----:B-1----:R-:W2:Y:S01]  /*00d0*/  LDG.E R2, desc[UR4][R2.64] ;  /* 0x0000000402027981 */ /* 0x002ea2000c1e1900 */
[----:B---3--:R-:W-:-:S04]  /*00e0*/  IMAD.WIDE R4, R7, 0x4, R4 ;  /* 0x0000000407047825 */ /* 0x008fc800078e0204 */
[----:B--2---:R-:W-:-:S05]  /*00f0*/  FADD R7, R2, UR6 ;  /* 0x0000000602077e21 */ /* 0x004fca0008000000 */
[----:B------:R-:W-:Y:S01]  /*0100*/  STG.E desc[UR4][R4.64], R7 ;  /* 0x0000000704007986 */ /* 0x000fe2000c101904 */
[----:B------:R-:W-:Y:S05]  /*0110*/  EXIT ;  /* 0x000000000000794d */ /* 0x000fea0003800000 */
.L_x_0:
[----:B------:R-:W-:-:S00]  /*0120*/  BRA `(.L_x_0) ;  /* 0xfffffffc00fc7947 */ /* 0x000fc0000383ffff */
[----:B------:R-:W-:-:S00]  /*0130*/  NOP ;  /* 0x0000000000007918 */ /* 0x000fc00000000000 */
        /* <DEDUP_REMOVED lines=12> */
.L_x_1:


//--------------------- .nv.shared.reserved.0     --------------------------
	.section	.nv.shared.reserved.0,"aw",@nobits
	.weak		__nv_reservedSMEM_offset_0_alias
	.size		__nv_reservedSMEM_offset_0_alias, 0, 64
	.other		__nv_reservedSMEM_offset_0_alias,@"STO_CUDA_RESERVED_SHARED STV_DEFAULT"
__nv_reservedSMEM_offset_0_alias:
	.zero		0
	.zero		64


//--------------------- .nv.constant0._Z3ADDPfS_if --------------------------
	.section	.nv.constant0._Z3ADDPfS_if,"a",@progbits
	.sectionflags	@""
	.align	4
.nv.constant0._Z3ADDPfS_if:
	.zero		920


//--------------------- SYMBOLS --------------------------

	.type		.nv.reservedSmem.offset0,@object
	.size		.nv.reservedSmem.offset0,0x4
